//
// Generated by NVIDIA NVVM Compiler
//
// Compiler Build ID: CL-36424714
// Cuda compilation tools, release 13.0, V13.0.88
// Based on NVVM 20.0.0
//

.version 9.0
.target sm_100
.address_size 64

	// .globl	_Z11kernelHoughiPi
.const .align 4 .b8 d_coordarray[80];

.visible .entry _Z11kernelHoughiPi(
	.param .u32 _Z11kernelHoughiPi_param_0,
	.param .u64 .ptr .align 1 _Z11kernelHoughiPi_param_1
)
{
	.reg .pred 	%p<62>;
	.reg .b32 	%r<18>;
	.reg .b32 	%f<11>;
	.reg .b64 	%rd<10>;

	ld.param.u64 	%rd4, [_Z11kernelHoughiPi_param_1];
	cvta.to.global.u64 	%rd5, %rd4;
	mov.u32 	%r1, %ntid.x;
	mov.u32 	%r2, %ctaid.x;
	mov.u32 	%r3, %tid.x;
	mad.lo.s32 	%r4, %r1, %r2, %r3;
	shl.b32 	%r5, %r4, 1;
	mul.wide.s32 	%rd6, %r5, 4;
	mov.u64 	%rd7, d_coordarray;
	add.s64 	%rd8, %rd7, %rd6;
	ld.const.u32 	%r6, [%rd8];
	cvt.rn.f32.s32 	%f1, %r6;
	ld.const.u32 	%r7, [%rd8+4];
	cvt.rn.f32.s32 	%f2, %r7;
	add.s64 	%rd9, %rd5, 20;
	mov.f32 	%f10, 0fC0A00000;
$L__BB0_1:
	add.f32 	%f4, %f10, 0f3F800000;
	mul.f32 	%f8, %f10, %f1;
	sub.f32 	%f5, %f2, %f8;
	mul.f32 	%f9, %f4, %f1;
	sub.f32 	%f6, %f2, %f9;
	setp.le.f32 	%p1, %f5, 0f40A00000;
	setp.ge.f32 	%p2, %f5, 0f40800000;
	and.pred  	%p3, %p1, %p2;
	@%p3 bra 	$L__BB0_3;
	setp.gtu.f32 	%p4, %f6, 0f40A00000;
	setp.ltu.f32 	%p5, %f6, 0f40800000;
	or.pred  	%p6, %p4, %p5;
	@%p6 bra 	$L__BB0_4;
$L__BB0_3:
	atom.global.add.u32 	%r8, [%rd9+-20], 1;
$L__BB0_4:
	setp.le.f32 	%p7, %f5, 0f40800000;
	setp.ge.f32 	%p8, %f5, 0f40400000;
	and.pred  	%p9, %p7, %p8;
	@%p9 bra 	$L__BB0_6;
	setp.gtu.f32 	%p10, %f6, 0f40800000;
	setp.ltu.f32 	%p11, %f6, 0f40400000;
	or.pred  	%p12, %p10, %p11;
	@%p12 bra 	$L__BB0_7;
$L__BB0_6:
	atom.global.add.u32 	%r9, [%rd9+-16], 1;
$L__BB0_7:
	setp.le.f32 	%p13, %f5, 0f40400000;
	setp.ge.f32 	%p14, %f5, 0f40000000;
	and.pred  	%p15, %p13, %p14;
	@%p15 bra 	$L__BB0_9;
	setp.gtu.f32 	%p16, %f6, 0f40400000;
	setp.ltu.f32 	%p17, %f6, 0f40000000;
	or.pred  	%p18, %p16, %p17;
	@%p18 bra 	$L__BB0_10;
$L__BB0_9:
	atom.global.add.u32 	%r10, [%rd9+-12], 1;
$L__BB0_10:
	setp.le.f32 	%p19, %f5, 0f40000000;
	setp.ge.f32 	%p20, %f5, 0f3F800000;
	and.pred  	%p21, %p19, %p20;
	@%p21 bra 	$L__BB0_12;
	setp.gtu.f32 	%p22, %f6, 0f40000000;
	setp.ltu.f32 	%p23, %f6, 0f3F800000;
	or.pred  	%p24, %p22, %p23;
	@%p24 bra 	$L__BB0_13;
$L__BB0_12:
	atom.global.add.u32 	%r11, [%rd9+-8], 1;
$L__BB0_13:
	setp.le.f32 	%p25, %f5, 0f3F800000;
	setp.ge.f32 	%p26, %f5, 0f00000000;
	and.pred  	%p27, %p25, %p26;
	@%p27 bra 	$L__BB0_15;
	setp.gtu.f32 	%p28, %f6, 0f3F800000;
	setp.ltu.f32 	%p29, %f6, 0f00000000;
	or.pred  	%p30, %p28, %p29;
	@%p30 bra 	$L__BB0_16;
$L__BB0_15:
	atom.global.add.u32 	%r12, [%rd9+-4], 1;
$L__BB0_16:
	setp.le.f32 	%p31, %f5, 0f00000000;
	setp.ge.f32 	%p32, %f5, 0fBF800000;
	and.pred  	%p33, %p31, %p32;
	@%p33 bra 	$L__BB0_18;
	setp.gtu.f32 	%p34, %f6, 0f00000000;
	setp.ltu.f32 	%p35, %f6, 0fBF800000;
	or.pred  	%p36, %p34, %p35;
	@%p36 bra 	$L__BB0_19;
$L__BB0_18:
	atom.global.add.u32 	%r13, [%rd9], 1;
$L__BB0_19:
	setp.le.f32 	%p37, %f5, 0fBF800000;
	setp.ge.f32 	%p38, %f5, 0fC0000000;
	and.pred  	%p39, %p37, %p38;
	@%p39 bra 	$L__BB0_21;
	setp.gtu.f32 	%p40, %f6, 0fBF800000;
	setp.ltu.f32 	%p41, %f6, 0fC0000000;
	or.pred  	%p42, %p40, %p41;
	@%p42 bra 	$L__BB0_22;
$L__BB0_21:
	atom.global.add.u32 	%r14, [%rd9+4], 1;
$L__BB0_22:
	setp.le.f32 	%p43, %f5, 0fC0000000;
	setp.ge.f32 	%p44, %f5, 0fC0400000;
	and.pred  	%p45, %p43, %p44;
	@%p45 bra 	$L__BB0_24;
	setp.gtu.f32 	%p46, %f6, 0fC0000000;
	setp.ltu.f32 	%p47, %f6, 0fC0400000;
	or.pred  	%p48, %p46, %p47;
	@%p48 bra 	$L__BB0_25;
$L__BB0_24:
	atom.global.add.u32 	%r15, [%rd9+8], 1;
$L__BB0_25:
	setp.le.f32 	%p49, %f5, 0fC0400000;
	setp.ge.f32 	%p50, %f5, 0fC0800000;
	and.pred  	%p51, %p49, %p50;
	@%p51 bra 	$L__BB0_27;
	setp.gtu.f32 	%p52, %f6, 0fC0400000;
	setp.ltu.f32 	%p53, %f6, 0fC0800000;
	or.pred  	%p54, %p52, %p53;
	@%p54 bra 	$L__BB0_28;
$L__BB0_27:
	atom.global.add.u32 	%r16, [%rd9+12], 1;
$L__BB0_28:
	setp.le.f32 	%p55, %f5, 0fC0800000;
	setp.ge.f32 	%p56, %f5, 0fC0A00000;
	and.pred  	%p57, %p55, %p56;
	@%p57 bra 	$L__BB0_30;
	setp.gtu.f32 	%p58, %f6, 0fC0800000;
	setp.ltu.f32 	%p59, %f6, 0fC0A00000;
	or.pred  	%p60, %p58, %p59;
	@%p60 bra 	$L__BB0_31;
$L__BB0_30:
	atom.global.add.u32 	%r17, [%rd9+16], 1;
$L__BB0_31:
	setp.lt.f32 	%p61, %f4, 0f40A00000;
	add.s64 	%rd9, %rd9, 40;
	mov.f32 	%f10, %f4;
	@%p61 bra 	$L__BB0_1;
	ret;

}


// ===== COMPILED SASS (sm_100) =====

	.target	sm_100

	.elftype	@"ET_EXEC"


//--------------------- .note.nv.tkinfo           --------------------------
	.section	.note.nv.tkinfo,"",@"SHT_NOTE"
	.sectionflags	@"SHF_NOTE_NV_TKINFO"
	.tkinfo
        /*0018*/ 	.word	0x00000002
        /*0030*/ 	.string	""
        /*0030*/ 	.string	"ptxas"
        /*0030*/ 	.string	"Cuda compilation tools, release 13.0, V13.0.88"
        /*0030*/ 	.string	"Build cuda_13.0.r13.0/compiler.36424714_0"
        /*0030*/ 	.string	"-arch sm_100 -m 64 "



//--------------------- .note.nv.cuinfo           --------------------------
	.section	.note.nv.cuinfo,"",@"SHT_NOTE"
	.sectionflags	@"SHF_NOTE_NV_CUINFO"
        /*0018*/ 	.short	0x0002
        /*001a*/ 	.short	0x0064
        /*001c*/ 	.short	0x0082
	.zero		2


//--------------------- .nv.info                  --------------------------
	.section	.nv.info,"",@"SHT_CUDA_INFO"
	.align	4


	//----- nvinfo : EIATTR_REGCOUNT
	.align		4
        /*0000*/ 	.byte	0x04, 0x2f
        /*0002*/ 	.short	(.L_2 - .L_1)
	.align		4
.L_1:
        /*0004*/ 	.word	index@(_Z11kernelHoughiPi)
        /*0008*/ 	.word	0x0000000d


	//----- nvinfo : EIATTR_FRAME_SIZE
	.align		4
.L_2:
        /*000c*/ 	.byte	0x04, 0x11
        /*000e*/ 	.short	(.L_4 - .L_3)
	.align		4
.L_3:
        /*0010*/ 	.word	index@(_Z11kernelHoughiPi)
        /*0014*/ 	.word	0x00000000


	//----- nvinfo : EIATTR_MIN_STACK_SIZE
	.align		4
.L_4:
        /*0018*/ 	.byte	0x04, 0x12
        /*001a*/ 	.short	(.L_6 - .L_5)
	.align		4
.L_5:
        /*001c*/ 	.word	index@(_Z11kernelHoughiPi)
        /*0020*/ 	.word	0x00000000
.L_6:


//--------------------- .nv.compat                --------------------------
	.section	.nv.compat,"",@"SHT_CUDA_COMPAT_INFO"
	.align	4
        /*0000*/ 	.byte	0x02, 0x09, 0x00, 0x00, 0x02, 0x02, 0x01, 0x00, 0x02, 0x05, 0x05, 0x00, 0x03, 0x07, 0x01, 0x01
        /*0010*/ 	.byte	0x02, 0x03, 0x00, 0x00, 0x02, 0x06, 0x01, 0x00, 0x04, 0x0b, 0x08, 0x00, 0x01, 0x00, 0x00, 0x00
        /*0020*/ 	.byte	0x00, 0x00, 0x00, 0x00


//--------------------- .nv.info._Z11kernelHoughiPi --------------------------
	.section	.nv.info._Z11kernelHoughiPi,"",@"SHT_CUDA_INFO"
	.sectionflags	@""
	.align	4


	//----- nvinfo : EIATTR_CUDA_API_VERSION
	.align		4
        /*0000*/ 	.byte	0x04, 0x37
        /*0002*/ 	.short	(.L_8 - .L_7)
.L_7:
        /*0004*/ 	.word	0x00000082


	//----- nvinfo : EIATTR_KPARAM_INFO
	.align		4
.L_8:
        /*0008*/ 	.byte	0x04, 0x17
        /*000a*/ 	.short	(.L_10 - .L_9)
.L_9:
        /*000c*/ 	.word	0x00000000
        /*0010*/ 	.short	0x0001
        /*0012*/ 	.short	0x0008
        /*0014*/ 	.byte	0x00, 0xf5, 0x21, 0x00


	//----- nvinfo : EIATTR_KPARAM_INFO
	.align		4
.L_10:
        /*0018*/ 	.byte	0x04, 0x17
        /*001a*/ 	.short	(.L_12 - .L_11)
.L_11:
        /*001c*/ 	.word	0x00000000
        /*0020*/ 	.short	0x0000
        /*0022*/ 	.short	0x0000
        /*0024*/ 	.byte	0x00, 0xf0, 0x11, 0x00


	//----- nvinfo : EIATTR_SPARSE_MMA_MASK
	.align		4
.L_12:
        /*0028*/ 	.byte	0x03, 0x50
        /*002a*/ 	.short	0x0000


	//----- nvinfo : EIATTR_MAXREG_COUNT
	.align		4
        /*002c*/ 	.byte	0x03, 0x1b
        /*002e*/ 	.short	0x00ff


	//----- nvinfo : EIATTR_MERCURY_ISA_VERSION
	.align		4
        /*0030*/ 	.byte	0x03, 0x5f
        /*0032*/ 	.short	0x0101


	//----- nvinfo : EIATTR_INT_WARP_WIDE_INSTR_OFFSETS
	.align		4
        /*0034*/ 	.byte	0x04, 0x31
        /*0036*/ 	.short	(.L_14 - .L_13)


	//   ....[0]....
.L_13:
        /*0038*/ 	.word	0x00000220


	//   ....[1]....
        /*003c*/ 	.word	0x000002f0


	//   ....[2]....
        /*0040*/ 	.word	0x000003c0


	//   ....[3]....
        /*0044*/ 	.word	0x00000490


	//   ....[4]....
        /*0048*/ 	.word	0x000005a0


	//   ....[5]....
        /*004c*/ 	.word	0x00000680


	//   ....[6]....
        /*0050*/ 	.word	0x000007a0


	//   ....[7]....
        /*0054*/ 	.word	0x00000850


	//   ....[8]....
        /*0058*/ 	.word	0x000008e0


	//   ....[9]....
        /*005c*/ 	.word	0x00000980


	//----- nvinfo : EIATTR_VRC_CTA_INIT_COUNT
	.align		4
.L_14:
        /*0060*/ 	.byte	0x02, 0x4a
	.zero		1
	.zero		1


	//----- nvinfo : EIATTR_EXIT_INSTR_OFFSETS
	.align		4
        /*0064*/ 	.byte	0x04, 0x1c
        /*0066*/ 	.short	(.L_16 - .L_15)


	//   ....[0]....
.L_15:
        /*0068*/ 	.word	0x00000a10


	//----- nvinfo : EIATTR_CRS_STACK_SIZE
	.align		4
.L_16:
        /*006c*/ 	.byte	0x04, 0x1e
        /*006e*/ 	.short	(.L_18 - .L_17)
.L_17:
        /*0070*/ 	.word	0x00000000


	//----- nvinfo : EIATTR_CBANK_PARAM_SIZE
	.align		4
.L_18:
        /*0074*/ 	.byte	0x03, 0x19
        /*0076*/ 	.short	0x0010


	//----- nvinfo : EIATTR_PARAM_CBANK
	.align		4
        /*0078*/ 	.byte	0x04, 0x0a
        /*007a*/ 	.short	(.L_20 - .L_19)
	.align		4
.L_19:
        /*007c*/ 	.word	index@(.nv.constant0._Z11kernelHoughiPi)
        /*0080*/ 	.short	0x0380
        /*0082*/ 	.short	0x0010


	//----- nvinfo : EIATTR_SW_WAR
	.align		4
.L_20:
        /*0084*/ 	.byte	0x04, 0x36
        /*0086*/ 	.short	(.L_22 - .L_21)
.L_21:
        /*0088*/ 	.word	0x00000008
.L_22:


//--------------------- .nv.callgraph             --------------------------
	.section	.nv.callgraph,"",@"SHT_CUDA_CALLGRAPH"
	.align	4
	.sectionentsize	8
	.align		4
        /*0000*/ 	.word	0x00000000
	.align		4
        /*0004*/ 	.word	0xffffffff
	.align		4
        /*0008*/ 	.word	0x00000000
	.align		4
        /*000c*/ 	.word	0xfffffffe
	.align		4
        /*0010*/ 	.word	0x00000000
	.align		4
        /*0014*/ 	.word	0xfffffffd
	.align		4
        /*0018*/ 	.word	0x00000000
	.align		4
        /*001c*/ 	.word	0xfffffffc


//--------------------- .nv.constant3             --------------------------
	.section	.nv.constant3,"a",@progbits
	.align	4
.nv.constant3:
	.type		d_coordarray,@object
	.size		d_coordarray,(.L_0 - d_coordarray)
d_coordarray:
	.zero		80
.L_0:


//--------------------- .text._Z11kernelHoughiPi  --------------------------
	.section	.text._Z11kernelHoughiPi,"ax",@progbits
	.align	128
        .global         _Z11kernelHoughiPi
        .type           _Z11kernelHoughiPi,@function
        .size           _Z11kernelHoughiPi,(.L_x_22 - _Z11kernelHoughiPi)
        .other          _Z11kernelHoughiPi,@"STO_CUDA_ENTRY STV_DEFAULT"
_Z11kernelHoughiPi:
.text._Z11kernelHoughiPi:
[----:B------:R-:W-:Y:S01]  /*0000*/  LDC R1, c[0x0][0x37c] ;  /* 0x0000df00ff017b82 */ /* 0x000fe20000000800 */
[----:B------:R-:W0:Y:S01]  /*0010*/  S2R R0, SR_CTAID.X ;  /* 0x0000000000007919 */ /* 0x000e220000002500 */
[----:B------:R-:W0:Y:S01]  /*0020*/  LDCU UR4, c[0x0][0x360] ;  /* 0x00006c00ff0477ac */ /* 0x000e220008000800 */
[----:B------:R-:W-:Y:S01]  /*0030*/  IMAD.MOV.U32 R4, RZ, RZ, -0x3f600000 ;  /* 0xc0a00000ff047424 */ /* 0x000fe200078e00ff */
[----:B------:R-:W0:Y:S01]  /*0040*/  S2R R3, SR_TID.X ;  /* 0x0000000000037919 */ /* 0x000e220000002100 */
[----:B------:R-:W1:Y:S01]  /*0050*/  LDCU.64 UR6, c[0x0][0x358] ;  /* 0x00006b00ff0677ac */ /* 0x000e620008000a00 */
[----:B0-----:R-:W-:Y:S01]  /*0060*/  IMAD R0, R0, UR4, R3 ;  /* 0x0000000400007c24 */ /* 0x001fe2000f8e0203 */
[----:B------:R-:W0:Y:S03]  /*0070*/  LDCU.64 UR4, c[0x0][0x388] ;  /* 0x00007100ff0477ac */ /* 0x000e260008000a00 */
[----:B------:R-:W-:-:S04]  /*0080*/  IMAD.SHL.U32 R0, R0, 0x2, RZ ;  /* 0x0000000200007824 */ /* 0x000fc800078e00ff */
[----:B------:R-:W-:-:S06]  /*0090*/  IMAD.SHL.U32 R2, R0, 0x4, RZ ;  /* 0x0000000400027824 */ /* 0x000fcc00078e00ff */
[----:B------:R-:W2:Y:S01]  /*00a0*/  LDC.64 R2, c[0x3][R2] ;  /* 0x00c0000002027b82 */ /* 0x000ea20000000a00 */
[----:B0-----:R-:W-:-:S04]  /*00b0*/  UIADD3 UR4, UP0, UPT, UR4, 0x14, URZ ;  /* 0x0000001404047890 */ /* 0x001fc8000ff1e0ff */
[----:B------:R-:W-:Y:S01]  /*00c0*/  UIADD3.X UR5, UPT, UPT, URZ, UR5, URZ, UP0, !UPT ;  /* 0x00000005ff057290 */ /* 0x000fe200087fe4ff */
[----:B--2---:R-:W-:Y:S01]  /*00d0*/  I2FP.F32.S32 R0, R2 ;  /* 0x0000000200007245 */ /* 0x004fe20000201400 */
[----:B------:R-:W-:Y:S01]  /*00e0*/  IMAD.U32 R2, RZ, RZ, UR4 ;  /* 0x00000004ff027e24 */ /* 0x000fe2000f8e00ff */
[----:B------:R-:W-:-:S03]  /*00f0*/  I2FP.F32.S32 R5, R3 ;  /* 0x0000000300057245 */ /* 0x000fc60000201400 */
[----:B------:R-:W-:Y:S02]  /*0100*/  IMAD.U32 R3, RZ, RZ, UR5 ;  /* 0x00000005ff037e24 */ /* 0x000fe4000f8e00ff */
[----:B-1----:R-:W-:-:S07]  /*0110*/  FFMA R7, R0, 5, R5 ;  /* 0x40a0000000077823 */ /* 0x002fce0000000005 */
.L_x_20:
[----:B------:R-:W-:Y:S01]  /*0120*/  FADD R4, R4, 1 ;  /* 0x3f80000004047421 */ /* 0x000fe20000000000 */
[C---:B------:R-:W-:Y:S01]  /*0130*/  FSETP.GE.AND P0, PT, R7.reuse, 4, PT ;  /* 0x408000000700780b */ /* 0x040fe20003f06000 */
[----:B------:R-:W-:Y:S01]  /*0140*/  BSSY.RECONVERGENT B0, `(.L_x_0) ;  /* 0x0000013000007945 */ /* 0x000fe20003800200 */
[C---:B------:R-:W-:Y:S01]  /*0150*/  FSETP.GE.AND P2, PT, R7.reuse, -1, PT ;  /* 0xbf8000000700780b */ /* 0x040fe20003f46000 */
[----:B------:R-:W-:Y:S01]  /*0160*/  FFMA R10, R0, -R4, R5 ;  /* 0x80000004000a7223 */ /* 0x000fe20000000005 */
[C---:B------:R-:W-:Y:S02]  /*0170*/  FSETP.LE.AND P0, PT, R7.reuse, 5, P0 ;  /* 0x40a000000700780b */ /* 0x040fe40000703000 */
[----:B------:R-:W-:Y:S02]  /*0180*/  P2R R6, PR, RZ, 0x4 ;  /* 0x00000004ff067803 */ /* 0x000fe40000000000 */
[----:B------:R-:W-:Y:S02]  /*0190*/  FSETP.GE.AND P4, PT, R10, 4, PT ;  /* 0x408000000a00780b */ /* 0x000fe40003f86000 */
[----:B------:R-:W-:-:S02]  /*01a0*/  FSETP.GE.AND P6, PT, R7, 3, PT ;  /* 0x404000000700780b */ /* 0x000fc40003fc6000 */
[C---:B------:R-:W-:Y:S02]  /*01b0*/  FSETP.GTU.OR P4, PT, R10.reuse, 5, !P4 ;  /* 0x40a000000a00780b */ /* 0x040fe4000678c400 */
[C---:B------:R-:W-:Y:S02]  /*01c0*/  FSETP.GE.AND P1, PT, R7.reuse, 2, PT ;  /* 0x400000000700780b */ /* 0x040fe40003f26000 */
[C---:B------:R-:W-:Y:S02]  /*01d0*/  FSETP.GE.AND P3, PT, R7.reuse, 1, PT ;  /* 0x3f8000000700780b */ /* 0x040fe40003f66000 */
[----:B------:R-:W-:Y:S02]  /*01e0*/  FSETP.GE.AND P5, PT, R7, RZ, PT ;  /* 0x000000ff0700720b */ /* 0x000fe40003fa6000 */
[----:B------:R-:W-:-:S05]  /*01f0*/  FSETP.GE.AND P2, PT, R10, 3, PT ;  /* 0x404000000a00780b */ /* 0x000fca0003f46000 */
[----:B------:R-:W-:Y:S08]  /*0200*/  @P4 BRA !P0, `(.L_x_1) ;  /* 0x0000000000184947 */ /* 0x000ff00004000000 */
[----:B------:R-:W0:Y:S01]  /*0210*/  S2R R8, SR_LANEID ;  /* 0x0000000000087919 */ /* 0x000e220000000000 */
[----:B------:R-:W-:Y:S02]  /*0220*/  VOTEU.ANY UR4, UPT, PT ;  /* 0x0000000000047886 */ /* 0x000fe400038e0100 */
[----:B------:R-:W-:Y:S02]  /*0230*/  UFLO.U32 UR5, UR4 ;  /* 0x00000004000572bd */ /* 0x000fe400080e0000 */
[----:B------:R-:W1:Y:S04]  /*0240*/  POPC R9, UR4 ;  /* 0x0000000400097d09 */ /* 0x000e680008000000 */
[----:B0-----:R-:W-:-:S13]  /*0250*/  ISETP.EQ.U32.AND P0, PT, R8, UR5, PT ;  /* 0x0000000508007c0c */ /* 0x001fda000bf02070 */
[----:B-1----:R0:W-:Y:S02]  /*0260*/  @P0 REDG.E.ADD.STRONG.GPU desc[UR6][R2.64+-0x14], R9 ;  /* 0xffffec090200098e */ /* 0x0021e4000c12e106 */
.L_x_1:
[----:B------:R-:W-:Y:S05]  /*0270*/  BSYNC.RECONVERGENT B0 ;  /* 0x0000000000007941 */ /* 0x000fea0003800200 */
.L_x_0:
[C---:B------:R-:W-:Y:S01]  /*0280*/  FSETP.LE.AND P6, PT, R7.reuse, 4, P6 ;  /* 0x408000000700780b */ /* 0x040fe200037c3000 */
[----:B------:R-:W-:Y:S01]  /*0290*/  BSSY.RECONVERGENT B0, `(.L_x_2) ;  /* 0x000000b000007945 */ /* 0x000fe20003800200 */
[C---:B------:R-:W-:Y:S02]  /*02a0*/  FSETP.GTU.OR P2, PT, R10.reuse, 4, !P2 ;  /* 0x408000000a00780b */ /* 0x040fe4000574c400 */
[----:B------:R-:W-:Y:S02]  /*02b0*/  FSETP.GE.AND P4, PT, R7, -2, PT ;  /* 0xc00000000700780b */ /* 0x000fe40003f86000 */
[----:B------:R-:W-:-:S09]  /*02c0*/  FSETP.GE.AND P0, PT, R10, 2, PT ;  /* 0x400000000a00780b */ /* 0x000fd20003f06000 */
[----:B------:R-:W-:Y:S05]  /*02d0*/  @P2 BRA !P6, `(.L_x_3) ;  /* 0x0000000000182947 */ /* 0x000fea0007000000 */
[----:B------:R-:W1:Y:S01]  /*02e0*/  S2R R8, SR_LANEID ;  /* 0x0000000000087919 */ /* 0x000e620000000000 */
[----:B------:R-:W-:Y:S02]  /*02f0*/  VOTEU.ANY UR4, UPT, PT ;  /* 0x0000000000047886 */ /* 0x000fe400038e0100 */
[----:B------:R-:W-:Y:S02]  /*0300*/  UFLO.U32 UR5, UR4 ;  /* 0x00000004000572bd */ /* 0x000fe400080e0000 */
[----:B0-----:R-:W0:Y:S04]  /*0310*/  POPC R9, UR4 ;  /* 0x0000000400097d09 */ /* 0x001e280008000000 */
[----:B-1----:R-:W-:-:S13]  /*0320*/  ISETP.EQ.U32.AND P2, PT, R8, UR5, PT ;  /* 0x0000000508007c0c */ /* 0x002fda000bf42070 */
[----:B0-----:R1:W-:Y:S02]  /*0330*/  @P2 REDG.E.ADD.STRONG.GPU desc[UR6][R2.64+-0x10], R9 ;  /* 0xfffff0090200298e */ /* 0x0013e4000c12e106 */
.L_x_3:
[----:B------:R-:W-:Y:S05]  /*0340*/  BSYNC.RECONVERGENT B0 ;  /* 0x0000000000007941 */ /* 0x000fea0003800200 */
.L_x_2:
[C---:B------:R-:W-:Y:S01]  /*0350*/  FSETP.LE.AND P1, PT, R7.reuse, 3, P1 ;  /* 0x404000000700780b */ /* 0x040fe20000f23000 */
[----:B------:R-:W-:Y:S01]  /*0360*/  BSSY.RECONVERGENT B0, `(.L_x_4) ;  /* 0x000000b000007945 */ /* 0x000fe20003800200 */
[C---:B------:R-:W-:Y:S02]  /*0370*/  FSETP.GTU.OR P6, PT, R10.reuse, 3, !P0 ;  /* 0x404000000a00780b */ /* 0x040fe400047cc400 */
[----:B------:R-:W-:Y:S02]  /*0380*/  FSETP.GE.AND P2, PT, R7, -3, PT ;  /* 0xc04000000700780b */ /* 0x000fe40003f46000 */
[----:B------:R-:W-:-:S09]  /*0390*/  FSETP.GE.AND P0, PT, R10, 1, PT ;  /* 0x3f8000000a00780b */ /* 0x000fd20003f06000 */
[----:B------:R-:W-:Y:S05]  /*03a0*/  @P6 BRA !P1, `(.L_x_5) ;  /* 0x0000000000186947 */ /* 0x000fea0004800000 */
[----:B------:R-:W2:Y:S01]  /*03b0*/  S2R R8, SR_LANEID ;  /* 0x0000000000087919 */ /* 0x000ea20000000000 */
[----:B------:R-:W-:Y:S02]  /*03c0*/  VOTEU.ANY UR4, UPT, PT ;  /* 0x0000000000047886 */ /* 0x000fe400038e0100 */
[----:B------:R-:W-:Y:S02]  /*03d0*/  UFLO.U32 UR5, UR4 ;  /* 0x00000004000572bd */ /* 0x000fe400080e0000 */
[----:B01----:R-:W0:Y:S04]  /*03e0*/  POPC R9, UR4 ;  /* 0x0000000400097d09 */ /* 0x003e280008000000 */
[----:B--2---:R-:W-:-:S13]  /*03f0*/  ISETP.EQ.U32.AND P1, PT, R8, UR5, PT ;  /* 0x0000000508007c0c */ /* 0x004fda000bf22070 */
[----:B0-----:R2:W-:Y:S02]  /*0400*/  @P1 REDG.E.ADD.STRONG.GPU desc[UR6][R2.64+-0xc], R9 ;  /* 0xfffff4090200198e */ /* 0x0015e4000c12e106 */
.L_x_5:
[----:B------:R-:W-:Y:S05]  /*0410*/  BSYNC.RECONVERGENT B0 ;  /* 0x0000000000007941 */ /* 0x000fea0003800200 */
.L_x_4:
[C---:B------:R-:W-:Y:S01]  /*0420*/  FSETP.LE.AND P3, PT, R7.reuse, 2, P3 ;  /* 0x400000000700780b */ /* 0x040fe20001f63000 */
[----:B------:R-:W-:Y:S01]  /*0430*/  BSSY.RECONVERGENT B0, `(.L_x_6) ;  /* 0x000000b000007945 */ /* 0x000fe20003800200 */
[----:B------:R-:W-:Y:S02]  /*0440*/  FSETP.GTU.OR P6, PT, R10, 2, !P0 ;  /* 0x400000000a00780b */ /* 0x000fe400047cc400 */
[C---:B------:R-:W-:Y:S02]  /*0450*/  FSETP.GE.AND P1, PT, R7.reuse, -4, PT ;  /* 0xc08000000700780b */ /* 0x040fe40003f26000 */
[----:B------:R-:W-:-:S09]  /*0460*/  FSETP.GE.AND P0, PT, R7, -5, PT ;  /* 0xc0a000000700780b */ /* 0x000fd20003f06000 */
[----:B------:R-:W-:Y:S05]  /*0470*/  @P6 BRA !P3, `(.L_x_7) ;  /* 0x0000000000186947 */ /* 0x000fea0005800000 */
[----:B------:R-:W3:Y:S01]  /*0480*/  S2R R8, SR_LANEID ;  /* 0x0000000000087919 */ /* 0x000ee20000000000 */
[----:B------:R-:W-:Y:S02]  /*0490*/  VOTEU.ANY UR4, UPT, PT ;  /* 0x0000000000047886 */ /* 0x000fe400038e0100 */
[----:B------:R-:W-:Y:S02]  /*04a0*/  UFLO.U32 UR5, UR4 ;  /* 0x00000004000572bd */ /* 0x000fe400080e0000 */
[----:B012---:R-:W0:Y:S04]  /*04b0*/  POPC R9, UR4 ;  /* 0x0000000400097d09 */ /* 0x007e280008000000 */
[----:B---3--:R-:W-:-:S13]  /*04c0*/  ISETP.EQ.U32.AND P3, PT, R8, UR5, PT ;  /* 0x0000000508007c0c */ /* 0x008fda000bf62070 */
[----:B0-----:R3:W-:Y:S02]  /*04d0*/  @P3 REDG.E.ADD.STRONG.GPU desc[UR6][R2.64+-0x8], R9 ;  /* 0xfffff8090200398e */ /* 0x0017e4000c12e106 */
.L_x_7:
[----:B------:R-:W-:Y:S05]  /*04e0*/  BSYNC.RECONVERGENT B0 ;  /* 0x0000000000007941 */ /* 0x000fea0003800200 */
.L_x_6:
[C---:B------:R-:W-:Y:S01]  /*04f0*/  FSETP.GE.AND P6, PT, R10.reuse, RZ, PT ;  /* 0x000000ff0a00720b */ /* 0x040fe20003fc6000 */
[----:B------:R-:W-:Y:S01]  /*0500*/  BSSY.RECONVERGENT B0, `(.L_x_8) ;  /* 0x000000f000007945 */ /* 0x000fe20003800200 */
[C---:B------:R-:W-:Y:S02]  /*0510*/  FSETP.LE.AND P5, PT, R7.reuse, 1, P5 ;  /* 0x3f8000000700780b */ /* 0x040fe40002fa3000 */
[----:B------:R-:W-:Y:S02]  /*0520*/  FSETP.GTU.OR P6, PT, R10, 1, !P6 ;  /* 0x3f8000000a00780b */ /* 0x000fe400077cc400 */
[----:B------:R-:W-:Y:S02]  /*0530*/  FSETP.LE.AND P4, PT, R7, -1, P4 ;  /* 0xbf8000000700780b */ /* 0x000fe40002783000 */
[----:B------:R-:W-:Y:S02]  /*0540*/  ISETP.NE.AND P3, PT, R6, RZ, PT ;  /* 0x000000ff0600720c */ /* 0x000fe40003f65270 */
[----:B------:R-:W-:-:S02]  /*0550*/  P2R R6, PR, RZ, 0x10 ;  /* 0x00000010ff067803 */ /* 0x000fc40000000000 */
[----:B------:R-:W-:Y:S02]  /*0560*/  FSETP.LE.AND P3, PT, R7, RZ, P3 ;  /* 0x000000ff0700720b */ /* 0x000fe40001f63000 */
[----:B------:R-:W-:-:S03]  /*0570*/  FSETP.GE.AND P4, PT, R10, -1, PT ;  /* 0xbf8000000a00780b */ /* 0x000fc60003f86000 */
[----:B------:R-:W-:Y:S10]  /*0580*/  @P6 BRA !P5, `(.L_x_9) ;  /* 0x0000000000186947 */ /* 0x000ff40006800000 */
[----:B------:R-:W4:Y:S01]  /*0590*/  S2R R8, SR_LANEID ;  /* 0x0000000000087919 */ /* 0x000f220000000000 */
[----:B------:R-:W-:Y:S02]  /*05a0*/  VOTEU.ANY UR4, UPT, PT ;  /* 0x0000000000047886 */ /* 0x000fe400038e0100 */
[----:B------:R-:W-:Y:S02]  /*05b0*/  UFLO.U32 UR5, UR4 ;  /* 0x00000004000572bd */ /* 0x000fe400080e0000 */
[----:B0123--:R-:W0:Y:S04]  /*05c0*/  POPC R9, UR4 ;  /* 0x0000000400097d09 */ /* 0x00fe280008000000 */
[----:B----4-:R-:W-:-:S13]  /*05d0*/  ISETP.EQ.U32.AND P5, PT, R8, UR5, PT ;  /* 0x0000000508007c0c */ /* 0x010fda000bfa2070 */
[----:B0-----:R4:W-:Y:S02]  /*05e0*/  @P5 REDG.E.ADD.STRONG.GPU desc[UR6][R2.64+-0x4], R9 ;  /* 0xfffffc090200598e */ /* 0x0019e4000c12e106 */
.L_x_9:
[----:B------:R-:W-:Y:S05]  /*05f0*/  BSYNC.RECONVERGENT B0 ;  /* 0x0000000000007941 */ /* 0x000fea0003800200 */
.L_x_8:
[C---:B------:R-:W-:Y:S01]  /*0600*/  FSETP.GTU.OR P6, PT, R10.reuse, RZ, !P4 ;  /* 0x000000ff0a00720b */ /* 0x040fe200067cc400 */
[----:B------:R-:W-:Y:S01]  /*0610*/  BSSY.RECONVERGENT B0, `(.L_x_10) ;  /* 0x000000c000007945 */ /* 0x000fe20003800200 */
[C---:B------:R-:W-:Y:S02]  /*0620*/  FSETP.GE.AND P5, PT, R10.reuse, -2, PT ;  /* 0xc00000000a00780b */ /* 0x040fe40003fa6000 */
[C---:B------:R-:W-:Y:S02]  /*0630*/  FSETP.LE.AND P2, PT, R7.reuse, -2, P2 ;  /* 0xc00000000700780b */ /* 0x040fe40001743000 */
[----:B------:R-:W-:Y:S02]  /*0640*/  FSETP.LE.AND P1, PT, R7, -3, P1 ;  /* 0xc04000000700780b */ /* 0x000fe40000f23000 */
[----:B------:R-:W-:-:S05]  /*0650*/  FSETP.GE.AND P4, PT, R10, -3, PT ;  /* 0xc04000000a00780b */ /* 0x000fca0003f86000 */
[----:B------:R-:W-:Y:S08]  /*0660*/  @P6 BRA !P3, `(.L_x_11) ;  /* 0x0000000000186947 */ /* 0x000ff00005800000 */
[----:B------:R-:W5:Y:S01]  /*0670*/  S2R R8, SR_LANEID ;  /* 0x0000000000087919 */ /* 0x000f620000000000 */
[----:B------:R-:W-:Y:S02]  /*0680*/  VOTEU.ANY UR4, UPT, PT ;  /* 0x0000000000047886 */ /* 0x000fe400038e0100 */
[----:B------:R-:W-:Y:S02]  /*0690*/  UFLO.U32 UR5, UR4 ;  /* 0x00000004000572bd */ /* 0x000fe400080e0000 */
[----:B01234-:R-:W0:Y:S04]  /*06a0*/  POPC R9, UR4 ;  /* 0x0000000400097d09 */ /* 0x01fe280008000000 */
[----:B-----5:R-:W-:-:S13]  /*06b0*/  ISETP.EQ.U32.AND P3, PT, R8, UR5, PT ;  /* 0x0000000508007c0c */ /* 0x020fda000bf62070 */
[----:B0-----:R5:W-:Y:S02]  /*06c0*/  @P3 REDG.E.ADD.STRONG.GPU desc[UR6][R2.64], R9 ;  /* 0x000000090200398e */ /* 0x001be4000c12e106 */
.L_x_11:
[----:B------:R-:W-:Y:S05]  /*06d0*/  BSYNC.RECONVERGENT B0 ;  /* 0x0000000000007941 */ /* 0x000fea0003800200 */
.L_x_10:
[----:B------:R-:W-:Y:S01]  /*06e0*/  ISETP.NE.AND P6, PT, R6, RZ, PT ;  /* 0x000000ff0600720c */ /* 0x000fe20003fc5270 */
[----:B------:R-:W-:Y:S01]  /*06f0*/  BSSY.RECONVERGENT B0, `(.L_x_12) ;  /* 0x0000010000007945 */ /* 0x000fe20003800200 */
[C---:B------:R-:W-:Y:S02]  /*0700*/  FSETP.GTU.OR P5, PT, R10.reuse, -1, !P5 ;  /* 0xbf8000000a00780b */ /* 0x040fe40006fac400 */
[C---:B------:R-:W-:Y:S02]  /*0710*/  FSETP.GTU.OR P4, PT, R10.reuse, -2, !P4 ;  /* 0xc00000000a00780b */ /* 0x040fe4000678c400 */
[C---:B------:R-:W-:Y:S02]  /*0720*/  FSETP.GE.AND P3, PT, R10.reuse, -4, PT ;  /* 0xc08000000a00780b */ /* 0x040fe40003f66000 */
[----:B------:R-:W-:Y:S02]  /*0730*/  P2R R6, PR, RZ, 0x10 ;  /* 0x00000010ff067803 */ /* 0x000fe40000000000 */
[----:B------:R-:W-:-:S02]  /*0740*/  FSETP.GE.AND P4, PT, R10, -5, PT ;  /* 0xc0a000000a00780b */ /* 0x000fc40003f86000 */
[----:B------:R-:W-:Y:S02]  /*0750*/  FSETP.LE.AND P0, PT, R7, -4, P0 ;  /* 0xc08000000700780b */ /* 0x000fe40000703000 */
[C---:B------:R-:W-:Y:S02]  /*0760*/  FSETP.GTU.OR P3, PT, R10.reuse, -3, !P3 ;  /* 0xc04000000a00780b */ /* 0x040fe40005f6c400 */
[----:B------:R-:W-:Y:S01]  /*0770*/  FSETP.GTU.OR P4, PT, R10, -4, !P4 ;  /* 0xc08000000a00780b */ /* 0x000fe2000678c400 */
[----:B------:R-:W-:-:S12]  /*0780*/  @P5 BRA !P6, `(.L_x_13) ;  /* 0x0000000000185947 */ /* 0x000fd80007000000 */
[----:B------:R-:W0:Y:S01]  /*0790*/  S2R R8, SR_LANEID ;  /* 0x0000000000087919 */ /* 0x000e220000000000 */
[----:B------:R-:W-:Y:S02]  /*07a0*/  VOTEU.ANY UR4, UPT, PT ;  /* 0x0000000000047886 */ /* 0x000fe400038e0100 */
[----:B------:R-:W-:Y:S02]  /*07b0*/  UFLO.U32 UR5, UR4 ;  /* 0x00000004000572bd */ /* 0x000fe400080e0000 */
[----:B012345:R-:W0:Y:S04]  /*07c0*/  POPC R9, UR4 ;  /* 0x0000000400097d09 */ /* 0x03fe280008000000 */
[----:B------:R-:W-:-:S13]  /*07d0*/  ISETP.EQ.U32.AND P5, PT, R8, UR5, PT ;  /* 0x0000000508007c0c */ /* 0x000fda000bfa2070 */
[----:B0-----:R0:W-:Y:S02]  /*07e0*/  @P5 REDG.E.ADD.STRONG.GPU desc[UR6][R2.64+0x4], R9 ;  /* 0x000004090200598e */ /* 0x0011e4000c12e106 */
.L_x_13:
[----:B------:R-:W-:Y:S05]  /*07f0*/  BSYNC.RECONVERGENT B0 ;  /* 0x0000000000007941 */ /* 0x000fea0003800200 */
.L_x_12:
[----:B------:R-:W-:Y:S01]  /*0800*/  ISETP.NE.AND P6, PT, R6, RZ, PT ;  /* 0x000000ff0600720c */ /* 0x000fe20003fc5270 */
[----:B------:R-:W-:Y:S01]  /*0810*/  BSSY.RECONVERGENT B0, `(.L_x_14) ;  /* 0x0000009000007945 */ /* 0x000fe20003800200 */
[----:B------:R-:W-:-:S11]  /*0820*/  FSETP.GEU.AND P5, PT, R4, 5, PT ;  /* 0x40a000000400780b */ /* 0x000fd60003fae000 */
[----:B------:R-:W-:Y:S05]  /*0830*/  @P6 BRA !P2, `(.L_x_15) ;  /* 0x0000000000186947 */ /* 0x000fea0005000000 */
[----:B------:R-:W0:Y:S01]  /*0840*/  S2R R6, SR_LANEID ;  /* 0x0000000000067919 */ /* 0x000e220000000000 */
[----:B------:R-:W-:Y:S02]  /*0850*/  VOTEU.ANY UR4, UPT, PT ;  /* 0x0000000000047886 */ /* 0x000fe400038e0100 */
[----:B------:R-:W-:Y:S02]  /*0860*/  UFLO.U32 UR5, UR4 ;  /* 0x00000004000572bd */ /* 0x000fe400080e0000 */
[----:B012345:R-:W0:Y:S04]  /*0870*/  POPC R9, UR4 ;  /* 0x0000000400097d09 */ /* 0x03fe280008000000 */
[----:B------:R-:W-:-:S13]  /*0880*/  ISETP.EQ.U32.AND P2, PT, R6, UR5, PT ;  /* 0x0000000506007c0c */ /* 0x000fda000bf42070 */
[----:B0-----:R0:W-:Y:S02]  /*0890*/  @P2 REDG.E.ADD.STRONG.GPU desc[UR6][R2.64+0x8], R9 ;  /* 0x000008090200298e */ /* 0x0011e4000c12e106 */
.L_x_15:
[----:B------:R-:W-:Y:S05]  /*08a0*/  BSYNC.RECONVERGENT B0 ;  /* 0x0000000000007941 */ /* 0x000fea0003800200 */
.L_x_14:
[----:B------:R-:W-:Y:S04]  /*08b0*/  BSSY.RECONVERGENT B0, `(.L_x_16) ;  /* 0x0000008000007945 */ /* 0x000fe80003800200 */
[----:B------:R-:W-:Y:S05]  /*08c0*/  @P3 BRA !P1, `(.L_x_17) ;  /* 0x0000000000183947 */ /* 0x000fea0004800000 */
[----:B------:R-:W0:Y:S01]  /*08d0*/  S2R R6, SR_LANEID ;  /* 0x0000000000067919 */ /* 0x000e220000000000 */
[----:B------:R-:W-:Y:S02]  /*08e0*/  VOTEU.ANY UR4, UPT, PT ;  /* 0x0000000000047886 */ /* 0x000fe400038e0100 */
[----:B------:R-:W-:Y:S02]  /*08f0*/  UFLO.U32 UR5, UR4 ;  /* 0x00000004000572bd */ /* 0x000fe400080e0000 */
[----:B012345:R-:W0:Y:S04]  /*0900*/  POPC R9, UR4 ;  /* 0x0000000400097d09 */ /* 0x03fe280008000000 */
[----:B------:R-:W-:-:S13]  /*0910*/  ISETP.EQ.U32.AND P1, PT, R6, UR5, PT ;  /* 0x0000000506007c0c */ /* 0x000fda000bf22070 */
[----:B0-----:R0:W-:Y:S02]  /*0920*/  @P1 REDG.E.ADD.STRONG.GPU desc[UR6][R2.64+0xc], R9 ;  /* 0x00000c090200198e */ /* 0x0011e4000c12e106 */
.L_x_17:
[----:B------:R-:W-:Y:S05]  /*0930*/  BSYNC.RECONVERGENT B0 ;  /* 0x0000000000007941 */ /* 0x000fea0003800200 */
.L_x_16:
[----:B------:R-:W-:Y:S01]  /*0940*/  BSSY.RECONVERGENT B0, `(.L_x_18) ;  /* 0x0000009000007945 */ /* 0x000fe20003800200 */
[----:B------:R-:W-:-:S03]  /*0950*/  FADD R7, -R0, R7 ;  /* 0x0000000700077221 */ /* 0x000fc60000000100 */
[----:B------:R-:W-:Y:S05]  /*0960*/  @P4 BRA !P0, `(.L_x_19) ;  /* 0x0000000000184947 */ /* 0x000fea0004000000 */
[----:B------:R-:W0:Y:S01]  /*0970*/  S2R R6, SR_LANEID ;  /* 0x0000000000067919 */ /* 0x000e220000000000 */
[----:B------:R-:W-:Y:S02]  /*0980*/  VOTEU.ANY UR4, UPT, PT ;  /* 0x0000000000047886 */ /* 0x000fe400038e0100 */
[----:B------:R-:W-:Y:S02]  /*0990*/  UFLO.U32 UR5, UR4 ;  /* 0x00000004000572bd */ /* 0x000fe400080e0000 */
[----:B012345:R-:W0:Y:S04]  /*09a0*/  POPC R9, UR4 ;  /* 0x0000000400097d09 */ /* 0x03fe280008000000 */
[----:B------:R-:W-:-:S13]  /*09b0*/  ISETP.EQ.U32.AND P0, PT, R6, UR5, PT ;  /* 0x0000000506007c0c */ /* 0x000fda000bf02070 */
[----:B0-----:R0:W-:Y:S02]  /*09c0*/  @P0 REDG.E.ADD.STRONG.GPU desc[UR6][R2.64+0x10], R9 ;  /* 0x000010090200098e */ /* 0x0011e4000c12e106 */
.L_x_19:
[----:B------:R-:W-:Y:S05]  /*09d0*/  BSYNC.RECONVERGENT B0 ;  /* 0x0000000000007941 */ /* 0x000fea0003800200 */
.L_x_18:
[----:B012345:R-:W-:-:S05]  /*09e0*/  IADD3 R2, P0, PT, R2, 0x28, RZ ;  /* 0x0000002802027810 */ /* 0x03ffca0007f1e0ff */
[----:B------:R-:W-:Y:S01]  /*09f0*/  IMAD.X R3, RZ, RZ, R3, P0 ;  /* 0x000000ffff037224 */ /* 0x000fe200000e0603 */
[----:B------:R-:W-:Y:S07]  /*0a00*/  @!P5 BRA `(.L_x_20) ;  /* 0xfffffff400c4d947 */ /* 0x000fee000383ffff */
[----:B------:R-:W-:Y:S05]  /*0a10*/  EXIT ;  /* 0x000000000000794d */ /* 0x000fea0003800000 */
.L_x_21:
[----:B------:R-:W-:-:S00]  /*0a20*/  BRA `(.L_x_21) ;  /* 0xfffffffc00fc7947 */ /* 0x000fc0000383ffff */
[----:B------:R-:W-:-:S00]  /*0a30*/  NOP ;  /* 0x0000000000007918 */ /* 0x000fc00000000000 */
        /* <DEDUP_REMOVED lines=12> */
.L_x_22:


//--------------------- .nv.shared.reserved.0     --------------------------
	.section	.nv.shared.reserved.0,"aw",@nobits
	.weak		__nv_reservedSMEM_offset_0_alias
	.size		__nv_reservedSMEM_offset_0_alias, 0, 64
	.other		__nv_reservedSMEM_offset_0_alias,@"STO_CUDA_RESERVED_SHARED STV_DEFAULT"
__nv_reservedSMEM_offset_0_alias:
	.zero		0
	.zero		64


//--------------------- .nv.constant0._Z11kernelHoughiPi --------------------------
	.section	.nv.constant0._Z11kernelHoughiPi,"a",@progbits
	.sectionflags	@""
	.align	4
.nv.constant0._Z11kernelHoughiPi:
	.zero		912


//--------------------- SYMBOLS --------------------------

	.type		.nv.reservedSmem.offset0,@object
	.size		.nv.reservedSmem.offset0,0x4
